//
// Generated by NVIDIA NVVM Compiler
//
// Compiler Build ID: CL-36424714
// Cuda compilation tools, release 13.0, V13.0.88
// Based on NVVM 20.0.0
//

.version 9.0
.target sm_100
.address_size 64

	// .globl	_Z26trigger_misaligned_addressPc
.extern .func  (.param .b32 func_retval0) vprintf
(
	.param .b64 vprintf_param_0,
	.param .b64 vprintf_param_1
)
;
.global .align 1 .b8 $str[19] = {100, 95, 112, 116, 114, 32, 97, 100, 100, 114, 101, 115, 115, 58, 32, 37, 112, 10};
.global .align 1 .b8 $str$1[36] = {77, 105, 115, 97, 108, 105, 103, 110, 101, 100, 32, 97, 100, 100, 114, 101, 115, 115, 32, 40, 100, 95, 112, 116, 114, 32, 43, 32, 56, 41, 58, 32, 37, 112, 10};
.global .align 1 .b8 $str$2[2] = {10};
.global .align 1 .b8 $str$3[61] = {75, 101, 114, 110, 101, 108, 58, 32, 65, 116, 116, 101, 109, 112, 116, 105, 110, 103, 32, 116, 111, 32, 114, 101, 97, 100, 32, 49, 54, 32, 98, 121, 116, 101, 115, 32, 40, 105, 110, 116, 52, 41, 32, 102, 114, 111, 109, 32, 97, 100, 100, 114, 101, 115, 115, 58, 32, 37, 112, 10};
.global .align 1 .b8 $str$4[38] = {75, 101, 114, 110, 101, 108, 58, 32, 82, 101, 97, 100, 32, 115, 117, 99, 99, 101, 115, 115, 102, 117, 108, 58, 32, 37, 100, 32, 37, 100, 32, 37, 100, 32, 37, 100, 10};

.visible .entry _Z26trigger_misaligned_addressPc(
	.param .u64 .ptr .align 1 _Z26trigger_misaligned_addressPc_param_0
)
{
	.local .align 16 .b8 	__local_depot0[16];
	.reg .b64 	%SP;
	.reg .b64 	%SPL;
	.reg .pred 	%p<2>;
	.reg .b32 	%r<20>;
	.reg .b64 	%rd<16>;

	mov.u64 	%SPL, __local_depot0;
	cvta.local.u64 	%SP, %SPL;
	ld.param.u64 	%rd1, [_Z26trigger_misaligned_addressPc_param_0];
	mov.u32 	%r1, %tid.x;
	mov.u32 	%r2, %ctaid.x;
	mov.u32 	%r3, %ntid.x;
	mul.lo.s32 	%r4, %r3, %r2;
	neg.s32 	%r5, %r4;
	setp.ne.s32 	%p1, %r1, %r5;
	@%p1 bra 	$L__BB0_2;
	add.u64 	%rd2, %SP, 0;
	add.u64 	%rd3, %SPL, 0;
	cvta.to.global.u64 	%rd4, %rd1;
	add.s64 	%rd5, %rd1, 8;
	st.local.u64 	[%rd3], %rd1;
	mov.u64 	%rd6, $str;
	cvta.global.u64 	%rd7, %rd6;
	{ // callseq 0, 0
	.param .b64 param0;
	st.param.b64 	[param0], %rd7;
	.param .b64 param1;
	st.param.b64 	[param1], %rd2;
	.param .b32 retval0;
	call.uni (retval0), 
	vprintf, 
	(
	param0, 
	param1
	);
	ld.param.b32 	%r6, [retval0];
	} // callseq 0
	st.local.u64 	[%rd3], %rd5;
	mov.u64 	%rd8, $str$1;
	cvta.global.u64 	%rd9, %rd8;
	{ // callseq 1, 0
	.param .b64 param0;
	st.param.b64 	[param0], %rd9;
	.param .b64 param1;
	st.param.b64 	[param1], %rd2;
	.param .b32 retval0;
	call.uni (retval0), 
	vprintf, 
	(
	param0, 
	param1
	);
	ld.param.b32 	%r8, [retval0];
	} // callseq 1
	mov.u64 	%rd10, $str$2;
	cvta.global.u64 	%rd11, %rd10;
	{ // callseq 2, 0
	.param .b64 param0;
	st.param.b64 	[param0], %rd11;
	.param .b64 param1;
	st.param.b64 	[param1], 0;
	.param .b32 retval0;
	call.uni (retval0), 
	vprintf, 
	(
	param0, 
	param1
	);
	ld.param.b32 	%r10, [retval0];
	} // callseq 2
	st.local.u64 	[%rd3], %rd5;
	mov.u64 	%rd12, $str$3;
	cvta.global.u64 	%rd13, %rd12;
	{ // callseq 3, 0
	.param .b64 param0;
	st.param.b64 	[param0], %rd13;
	.param .b64 param1;
	st.param.b64 	[param1], %rd2;
	.param .b32 retval0;
	call.uni (retval0), 
	vprintf, 
	(
	param0, 
	param1
	);
	ld.param.b32 	%r12, [retval0];
	} // callseq 3
	ld.global.v4.u32 	{%r14, %r15, %r16, %r17}, [%rd4+8];
	st.local.v4.u32 	[%rd3], {%r14, %r15, %r16, %r17};
	mov.u64 	%rd14, $str$4;
	cvta.global.u64 	%rd15, %rd14;
	{ // callseq 4, 0
	.param .b64 param0;
	st.param.b64 	[param0], %rd15;
	.param .b64 param1;
	st.param.b64 	[param1], %rd2;
	.param .b32 retval0;
	call.uni (retval0), 
	vprintf, 
	(
	param0, 
	param1
	);
	ld.param.b32 	%r18, [retval0];
	} // callseq 4
$L__BB0_2:
	ret;

}


// ===== COMPILED SASS (sm_100) =====

	.target	sm_100

	.elftype	@"ET_EXEC"


//--------------------- .note.nv.tkinfo           --------------------------
	.section	.note.nv.tkinfo,"",@"SHT_NOTE"
	.sectionflags	@"SHF_NOTE_NV_TKINFO"
	.tkinfo
        /*0018*/ 	.word	0x00000002
        /*0030*/ 	.string	""
        /*0030*/ 	.string	"ptxas"
        /*0030*/ 	.string	"Cuda compilation tools, release 13.0, V13.0.88"
        /*0030*/ 	.string	"Build cuda_13.0.r13.0/compiler.36424714_0"
        /*0030*/ 	.string	"-arch sm_100 -m 64 "



//--------------------- .note.nv.cuinfo           --------------------------
	.section	.note.nv.cuinfo,"",@"SHT_NOTE"
	.sectionflags	@"SHF_NOTE_NV_CUINFO"
        /*0018*/ 	.short	0x0002
        /*001a*/ 	.short	0x0064
        /*001c*/ 	.short	0x0082
	.zero		2


//--------------------- .nv.info                  --------------------------
	.section	.nv.info,"",@"SHT_CUDA_INFO"
	.align	4


	//----- nvinfo : EIATTR_REGCOUNT
	.align		4
        /*0000*/ 	.byte	0x04, 0x2f
        /*0002*/ 	.short	(.L_6 - .L_5)
	.align		4
.L_5:
        /*0004*/ 	.word	index@(_Z26trigger_misaligned_addressPc)
        /*0008*/ 	.word	0x0000001a


	//----- nvinfo : EIATTR_FRAME_SIZE
	.align		4
.L_6:
        /*000c*/ 	.byte	0x04, 0x11
        /*000e*/ 	.short	(.L_8 - .L_7)
	.align		4
.L_7:
        /*0010*/ 	.word	index@(_Z26trigger_misaligned_addressPc)
        /*0014*/ 	.word	0x00000010


	//----- nvinfo : EIATTR_MIN_STACK_SIZE
	.align		4
.L_8:
        /*0018*/ 	.byte	0x04, 0x12
        /*001a*/ 	.short	(.L_10 - .L_9)
	.align		4
.L_9:
        /*001c*/ 	.word	index@(_Z26trigger_misaligned_addressPc)
        /*0020*/ 	.word	0x00000010
.L_10:


//--------------------- .nv.compat                --------------------------
	.section	.nv.compat,"",@"SHT_CUDA_COMPAT_INFO"
	.align	4
        /*0000*/ 	.byte	0x02, 0x09, 0x00, 0x00, 0x02, 0x02, 0x01, 0x00, 0x02, 0x05, 0x05, 0x00, 0x03, 0x07, 0x01, 0x01
        /*0010*/ 	.byte	0x02, 0x03, 0x00, 0x00, 0x02, 0x06, 0x01, 0x00, 0x04, 0x0b, 0x08, 0x00, 0x09, 0x00, 0x00, 0x00
        /*0020*/ 	.byte	0x00, 0x00, 0x00, 0x00


//--------------------- .nv.info._Z26trigger_misaligned_addressPc --------------------------
	.section	.nv.info._Z26trigger_misaligned_addressPc,"",@"SHT_CUDA_INFO"
	.sectionflags	@""
	.align	4


	//----- nvinfo : EIATTR_CUDA_API_VERSION
	.align		4
        /*0000*/ 	.byte	0x04, 0x37
        /*0002*/ 	.short	(.L_12 - .L_11)
.L_11:
        /*0004*/ 	.word	0x00000082


	//----- nvinfo : EIATTR_KPARAM_INFO
	.align		4
.L_12:
        /*0008*/ 	.byte	0x04, 0x17
        /*000a*/ 	.short	(.L_14 - .L_13)
.L_13:
        /*000c*/ 	.word	0x00000000
        /*0010*/ 	.short	0x0000
        /*0012*/ 	.short	0x0000
        /*0014*/ 	.byte	0x00, 0xf5, 0x21, 0x00


	//----- nvinfo : EIATTR_SPARSE_MMA_MASK
	.align		4
.L_14:
        /*0018*/ 	.byte	0x03, 0x50
        /*001a*/ 	.short	0x0000


	//----- nvinfo : EIATTR_MAXREG_COUNT
	.align		4
        /*001c*/ 	.byte	0x03, 0x1b
        /*001e*/ 	.short	0x00ff


	//----- nvinfo : EIATTR_EXTERNS
	.align		4
        /*0020*/ 	.byte	0x04, 0x0f
        /*0022*/ 	.short	(.L_16 - .L_15)


	//   ....[0]....
	.align		4
.L_15:
        /*0024*/ 	.word	index@(vprintf)


	//----- nvinfo : EIATTR_MERCURY_ISA_VERSION
	.align		4
.L_16:
        /*0028*/ 	.byte	0x03, 0x5f
        /*002a*/ 	.short	0x0101


	//----- nvinfo : EIATTR_VRC_CTA_INIT_COUNT
	.align		4
        /*002c*/ 	.byte	0x02, 0x4a
	.zero		1
	.zero		1


	//----- nvinfo : EIATTR_SYSCALL_OFFSETS
	.align		4
        /*0030*/ 	.byte	0x04, 0x46
        /*0032*/ 	.short	(.L_18 - .L_17)


	//   ....[0]....
.L_17:
        /*0034*/ 	.word	0x000001c0


	//   ....[1]....
        /*0038*/ 	.word	0x00000250


	//   ....[2]....
        /*003c*/ 	.word	0x000002c0


	//   ....[3]....
        /*0040*/ 	.word	0x00000360


	//   ....[4]....
        /*0044*/ 	.word	0x00000430


	//----- nvinfo : EIATTR_EXIT_INSTR_OFFSETS
	.align		4
.L_18:
        /*0048*/ 	.byte	0x04, 0x1c
        /*004a*/ 	.short	(.L_20 - .L_19)


	//   ....[0]....
.L_19:
        /*004c*/ 	.word	0x000000c0


	//   ....[1]....
        /*0050*/ 	.word	0x00000440


	//----- nvinfo : EIATTR_CRS_STACK_SIZE
	.align		4
.L_20:
        /*0054*/ 	.byte	0x04, 0x1e
        /*0056*/ 	.short	(.L_22 - .L_21)
.L_21:
        /*0058*/ 	.word	0x00000000


	//----- nvinfo : EIATTR_CBANK_PARAM_SIZE
	.align		4
.L_22:
        /*005c*/ 	.byte	0x03, 0x19
        /*005e*/ 	.short	0x0008


	//----- nvinfo : EIATTR_PARAM_CBANK
	.align		4
        /*0060*/ 	.byte	0x04, 0x0a
        /*0062*/ 	.short	(.L_24 - .L_23)
	.align		4
.L_23:
        /*0064*/ 	.word	index@(.nv.constant0._Z26trigger_misaligned_addressPc)
        /*0068*/ 	.short	0x0380
        /*006a*/ 	.short	0x0008


	//----- nvinfo : EIATTR_SW_WAR
	.align		4
.L_24:
        /*006c*/ 	.byte	0x04, 0x36
        /*006e*/ 	.short	(.L_26 - .L_25)
.L_25:
        /*0070*/ 	.word	0x00000008
.L_26:


//--------------------- .nv.callgraph             --------------------------
	.section	.nv.callgraph,"",@"SHT_CUDA_CALLGRAPH"
	.align	4
	.sectionentsize	8
	.align		4
        /*0000*/ 	.word	0x00000000
	.align		4
        /*0004*/ 	.word	0xffffffff
	.align		4
        /*0008*/ 	.word	index@(_Z26trigger_misaligned_addressPc)
	.align		4
        /*000c*/ 	.word	index@(vprintf)
	.align		4
        /*0010*/ 	.word	0x00000000
	.align		4
        /*0014*/ 	.word	0xfffffffe
	.align		4
        /*0018*/ 	.word	0x00000000
	.align		4
        /*001c*/ 	.word	0xfffffffd
	.align		4
        /*0020*/ 	.word	0x00000000
	.align		4
        /*0024*/ 	.word	0xfffffffc


//--------------------- .nv.constant4             --------------------------
	.section	.nv.constant4,"a",@progbits
	.align	8
	.align		8
.nv.constant4:
        /*0000*/ 	.dword	vprintf
	.align		8
        /*0008*/ 	.dword	$str
	.align		8
        /*0010*/ 	.dword	$str$1
	.align		8
        /*0018*/ 	.dword	$str$2
	.align		8
        /*0020*/ 	.dword	$str$3
	.align		8
        /*0028*/ 	.dword	$str$4


//--------------------- .text._Z26trigger_misaligned_addressPc --------------------------
	.section	.text._Z26trigger_misaligned_addressPc,"ax",@progbits
	.align	128
        .global         _Z26trigger_misaligned_addressPc
        .type           _Z26trigger_misaligned_addressPc,@function
        .size           _Z26trigger_misaligned_addressPc,(.L_x_6 - _Z26trigger_misaligned_addressPc)
        .other          _Z26trigger_misaligned_addressPc,@"STO_CUDA_ENTRY STV_DEFAULT"
_Z26trigger_misaligned_addressPc:
.text._Z26trigger_misaligned_addressPc:
[----:B------:R-:W0:Y:S08]  /*0000*/  LDC R1, c[0x0][0x37c] ;  /* 0x0000df00ff017b82 */ /* 0x000e300000000800 */
[----:B------:R-:W1:Y:S01]  /*0010*/  S2UR UR4, SR_CTAID.X ;  /* 0x00000000000479c3 */ /* 0x000e620000002500 */
[----:B------:R-:W2:Y:S01]  /*0020*/  S2R R0, SR_TID.X ;  /* 0x0000000000007919 */ /* 0x000ea20000002100 */
[----:B------:R-:W3:Y:S01]  /*0030*/  LDCU UR7, c[0x0][0x2fc] ;  /* 0x00005f80ff0777ac */ /* 0x000ee20008000800 */
[----:B0-----:R-:W-:Y:S01]  /*0040*/  VIADD R1, R1, 0xfffffff0 ;  /* 0xfffffff001017836 */ /* 0x001fe20000000000 */
[----:B------:R-:W0:Y:S01]  /*0050*/  LDCU UR5, c[0x0][0x360] ;  /* 0x00006c00ff0577ac */ /* 0x000e220008000800 */
[----:B------:R-:W4:Y:S01]  /*0060*/  LDCU UR6, c[0x0][0x2f8] ;  /* 0x00005f00ff0677ac */ /* 0x000f220008000800 */
[----:B-1----:R-:W-:-:S04]  /*0070*/  UIADD3 UR4, UPT, UPT, URZ, -UR4, URZ ;  /* 0x80000004ff047290 */ /* 0x002fc8000fffe0ff */
[----:B0-----:R-:W-:Y:S01]  /*0080*/  UIMAD UR5, UR4, UR5, URZ ;  /* 0x00000005040572a4 */ /* 0x001fe2000f8e02ff */
[----:B----4-:R-:W-:-:S05]  /*0090*/  IADD3 R2, P1, PT, R1, UR6, RZ ;  /* 0x0000000601027c10 */ /* 0x010fca000ff3e0ff */
[----:B--2---:R-:W-:Y:S01]  /*00a0*/  ISETP.NE.AND P0, PT, R0, UR5, PT ;  /* 0x0000000500007c0c */ /* 0x004fe2000bf05270 */
[----:B---3--:R-:W-:-:S12]  /*00b0*/  IMAD.X R22, RZ, RZ, UR7, P1 ;  /* 0x00000007ff167e24 */ /* 0x008fd800088e06ff */
[----:B------:R-:W-:Y:S05]  /*00c0*/  @P0 EXIT ;  /* 0x000000000000094d */ /* 0x000fea0003800000 */
[----:B------:R-:W0:Y:S01]  /*00d0*/  LDC.64 R10, c[0x0][0x380] ;  /* 0x0000e000ff0a7b82 */ /* 0x000e220000000a00 */
[----:B------:R-:W1:Y:S01]  /*00e0*/  LDCU.64 UR4, c[0x0][0x380] ;  /* 0x00007000ff0477ac */ /* 0x000e620008000a00 */
[----:B------:R-:W-:Y:S01]  /*00f0*/  MOV R23, 0x0 ;  /* 0x0000000000177802 */ /* 0x000fe20000000f00 */
[----:B------:R-:W-:Y:S01]  /*0100*/  IMAD.MOV.U32 R6, RZ, RZ, R2 ;  /* 0x000000ffff067224 */ /* 0x000fe200078e0002 */
[----:B------:R-:W2:Y:S01]  /*0110*/  LDCU.64 UR6, c[0x4][0x8] ;  /* 0x01000100ff0677ac */ /* 0x000ea20008000a00 */
[----:B------:R-:W-:-:S03]  /*0120*/  IMAD.MOV.U32 R7, RZ, RZ, R22 ;  /* 0x000000ffff077224 */ /* 0x000fc600078e0016 */
[----:B------:R3:W4:Y:S01]  /*0130*/  LDC.64 R8, c[0x4][R23] ;  /* 0x0100000017087b82 */ /* 0x0007220000000a00 */
[----:B-1----:R-:W-:-:S04]  /*0140*/  UIADD3 UR4, UP0, UPT, UR4, 0x8, URZ ;  /* 0x0000000804047890 */ /* 0x002fc8000ff1e0ff */
[----:B------:R-:W-:Y:S01]  /*0150*/  UIADD3.X UR5, UPT, UPT, URZ, UR5, URZ, UP0, !UPT ;  /* 0x00000005ff057290 */ /* 0x000fe200087fe4ff */
[----:B0-----:R3:W-:Y:S01]  /*0160*/  STL.64 [R1], R10 ;  /* 0x0000000a01007387 */ /* 0x0017e20000100a00 */
[----:B--2---:R-:W-:Y:S01]  /*0170*/  IMAD.U32 R4, RZ, RZ, UR6 ;  /* 0x00000006ff047e24 */ /* 0x004fe2000f8e00ff */
[----:B------:R-:W-:Y:S02]  /*0180*/  MOV R5, UR7 ;  /* 0x0000000700057c02 */ /* 0x000fe40008000f00 */
[----:B------:R-:W-:Y:S01]  /*0190*/  MOV R18, UR4 ;  /* 0x0000000400127c02 */ /* 0x000fe20008000f00 */
[----:B------:R-:W-:-:S07]  /*01a0*/  IMAD.U32 R19, RZ, RZ, UR5 ;  /* 0x00000005ff137e24 */ /* 0x000fce000f8e00ff */
[----:B------:R-:W-:-:S07]  /*01b0*/  LEPC R20, `(.L_x_0) ;  /* 0x000000001014794e */ /* 0x000fce0000000000 */
[----:B---34-:R-:W-:Y:S05]  /*01c0*/  CALL.ABS.NOINC R8 ;  /* 0x0000000008007343 */ /* 0x018fea0003c00000 */
.L_x_0:
[----:B------:R0:W-:Y:S01]  /*01d0*/  STL.64 [R1], R18 ;  /* 0x0000001201007387 */ /* 0x0001e20000100a00 */
[----:B------:R0:W1:Y:S01]  /*01e0*/  LDC.64 R8, c[0x4][R23] ;  /* 0x0100000017087b82 */ /* 0x0000620000000a00 */
[----:B------:R-:W2:Y:S01]  /*01f0*/  LDCU.64 UR4, c[0x4][0x10] ;  /* 0x01000200ff0477ac */ /* 0x000ea20008000a00 */
[----:B------:R-:W-:Y:S02]  /*0200*/  IMAD.MOV.U32 R6, RZ, RZ, R2 ;  /* 0x000000ffff067224 */ /* 0x000fe400078e0002 */
[----:B------:R-:W-:Y:S02]  /*0210*/  IMAD.MOV.U32 R7, RZ, RZ, R22 ;  /* 0x000000ffff077224 */ /* 0x000fe400078e0016 */
[----:B--2---:R-:W-:Y:S01]  /*0220*/  IMAD.U32 R4, RZ, RZ, UR4 ;  /* 0x00000004ff047e24 */ /* 0x004fe2000f8e00ff */
[----:B0-----:R-:W-:-:S07]  /*0230*/  MOV R5, UR5 ;  /* 0x0000000500057c02 */ /* 0x001fce0008000f00 */
[----:B------:R-:W-:-:S07]  /*0240*/  LEPC R20, `(.L_x_1) ;  /* 0x000000001014794e */ /* 0x000fce0000000000 */
[----:B-1----:R-:W-:Y:S05]  /*0250*/  CALL.ABS.NOINC R8 ;  /* 0x0000000008007343 */ /* 0x002fea0003c00000 */
.L_x_1:
[----:B------:R0:W1:Y:S01]  /*0260*/  LDC.64 R8, c[0x4][R23] ;  /* 0x0100000017087b82 */ /* 0x0000620000000a00 */
[----:B------:R-:W2:Y:S01]  /*0270*/  LDCU.64 UR4, c[0x4][0x18] ;  /* 0x01000300ff0477ac */ /* 0x000ea20008000a00 */
[----:B------:R-:W-:Y:S02]  /*0280*/  CS2R R6, SRZ ;  /* 0x0000000000067805 */ /* 0x000fe4000001ff00 */
[----:B--2---:R-:W-:Y:S01]  /*0290*/  MOV R4, UR4 ;  /* 0x0000000400047c02 */ /* 0x004fe20008000f00 */
[----:B0-----:R-:W-:-:S07]  /*02a0*/  IMAD.U32 R5, RZ, RZ, UR5 ;  /* 0x00000005ff057e24 */ /* 0x001fce000f8e00ff */
[----:B------:R-:W-:-:S07]  /*02b0*/  LEPC R20, `(.L_x_2) ;  /* 0x000000001014794e */ /* 0x000fce0000000000 */
[----:B-1----:R-:W-:Y:S05]  /*02c0*/  CALL.ABS.NOINC R8 ;  /* 0x0000000008007343 */ /* 0x002fea0003c00000 */
.L_x_2:
[----:B------:R0:W-:Y:S01]  /*02d0*/  STL.64 [R1], R18 ;  /* 0x0000001201007387 */ /* 0x0001e20000100a00 */
[----:B------:R0:W1:Y:S01]  /*02e0*/  LDC.64 R8, c[0x4][R23] ;  /* 0x0100000017087b82 */ /* 0x0000620000000a00 */
[----:B------:R-:W2:Y:S01]  /*02f0*/  LDCU.64 UR4, c[0x4][0x20] ;  /* 0x01000400ff0477ac */ /* 0x000ea20008000a00 */
[----:B------:R-:W-:Y:S02]  /*0300*/  IMAD.MOV.U32 R6, RZ, RZ, R2 ;  /* 0x000000ffff067224 */ /* 0x000fe400078e0002 */
[----:B------:R-:W-:-:S04]  /*0310*/  IMAD.MOV.U32 R7, RZ, RZ, R22 ;  /* 0x000000ffff077224 */ /* 0x000fc800078e0016 */
[----:B------:R-:W3:Y:S01]  /*0320*/  LDC.64 R16, c[0x0][0x358] ;  /* 0x0000d600ff107b82 */ /* 0x000ee20000000a00 */
[----:B--2---:R-:W-:Y:S01]  /*0330*/  IMAD.U32 R4, RZ, RZ, UR4 ;  /* 0x00000004ff047e24 */ /* 0x004fe2000f8e00ff */
[----:B0-----:R-:W-:-:S07]  /*0340*/  MOV R5, UR5 ;  /* 0x0000000500057c02 */ /* 0x001fce0008000f00 */
[----:B------:R-:W-:-:S07]  /*0350*/  LEPC R20, `(.L_x_3) ;  /* 0x000000001014794e */ /* 0x000fce0000000000 */
[----:B-1-3--:R-:W-:Y:S05]  /*0360*/  CALL.ABS.NOINC R8 ;  /* 0x0000000008007343 */ /* 0x00afea0003c00000 */
.L_x_3:
[----:B------:R-:W0:Y:S01]  /*0370*/  LDC.64 R8, c[0x0][0x380] ;  /* 0x0000e000ff087b82 */ /* 0x000e220000000a00 */
[----:B------:R-:W-:Y:S02]  /*0380*/  R2UR UR4, R16 ;  /* 0x00000000100472ca */ /* 0x000fe400000e0000 */
[----:B------:R-:W-:-:S13]  /*0390*/  R2UR UR5, R17 ;  /* 0x00000000110572ca */ /* 0x000fda00000e0000 */
[----:B0-----:R-:W2:Y:S01]  /*03a0*/  LDG.E.128 R8, desc[UR4][R8.64+0x8] ;  /* 0x0000080408087981 */ /* 0x001ea2000c1e1d00 */
[----:B------:R0:W1:Y:S01]  /*03b0*/  LDC.64 R12, c[0x4][R23] ;  /* 0x01000000170c7b82 */ /* 0x0000620000000a00 */
[----:B------:R-:W3:Y:S01]  /*03c0*/  LDCU.64 UR4, c[0x4][0x28] ;  /* 0x01000500ff0477ac */ /* 0x000ee20008000a00 */
[----:B------:R-:W-:Y:S01]  /*03d0*/  IMAD.MOV.U32 R6, RZ, RZ, R2 ;  /* 0x000000ffff067224 */ /* 0x000fe200078e0002 */
[----:B------:R-:W-:Y:S02]  /*03e0*/  MOV R7, R22 ;  /* 0x0000001600077202 */ /* 0x000fe40000000f00 */
[----:B---3--:R-:W-:Y:S01]  /*03f0*/  MOV R4, UR4 ;  /* 0x0000000400047c02 */ /* 0x008fe20008000f00 */
[----:B------:R-:W-:Y:S01]  /*0400*/  IMAD.U32 R5, RZ, RZ, UR5 ;  /* 0x00000005ff057e24 */ /* 0x000fe2000f8e00ff */
[----:B-12---:R0:W-:Y:S06]  /*0410*/  STL.128 [R1], R8 ;  /* 0x0000000801007387 */ /* 0x0061ec0000100c00 */
[----:B------:R-:W-:-:S07]  /*0420*/  LEPC R20, `(.L_x_4) ;  /* 0x000000001014794e */ /* 0x000fce0000000000 */
[----:B0-----:R-:W-:Y:S05]  /*0430*/  CALL.ABS.NOINC R12 ;  /* 0x000000000c007343 */ /* 0x001fea0003c00000 */
.L_x_4:
[----:B------:R-:W-:Y:S05]  /*0440*/  EXIT ;  /* 0x000000000000794d */ /* 0x000fea0003800000 */
.L_x_5:
[----:B------:R-:W-:-:S00]  /*0450*/  BRA `(.L_x_5) ;  /* 0xfffffffc00fc7947 */ /* 0x000fc0000383ffff */
[----:B------:R-:W-:-:S00]  /*0460*/  NOP ;  /* 0x0000000000007918 */ /* 0x000fc00000000000 */
        /* <DEDUP_REMOVED lines=9> */
.L_x_6:


//--------------------- .nv.global.init           --------------------------
	.section	.nv.global.init,"aw",@progbits
.nv.global.init:
	.type		$str$2,@object
	.size		$str$2,($str - $str$2)
$str$2:
        /*0000*/ 	.byte	0x0a, 0x00
	.type		$str,@object
	.size		$str,($str$1 - $str)
$str:
        /*0002*/ 	.byte	0x64, 0x5f, 0x70, 0x74, 0x72, 0x20, 0x61, 0x64, 0x64, 0x72, 0x65, 0x73, 0x73, 0x3a, 0x20, 0x25
        /*0012*/ 	.byte	0x70, 0x0a, 0x00
	.type		$str$1,@object
	.size		$str$1,($str$4 - $str$1)
$str$1:
        /*0015*/ 	.byte	0x4d, 0x69, 0x73, 0x61, 0x6c, 0x69, 0x67, 0x6e, 0x65, 0x64, 0x20, 0x61, 0x64, 0x64, 0x72, 0x65
        /*0025*/ 	.byte	0x73, 0x73, 0x20, 0x28, 0x64, 0x5f, 0x70, 0x74, 0x72, 0x20, 0x2b, 0x20, 0x38, 0x29, 0x3a, 0x20
        /*0035*/ 	.byte	0x25, 0x70, 0x0a, 0x00
	.type		$str$4,@object
	.size		$str$4,($str$3 - $str$4)
$str$4:
        /*0039*/ 	.byte	0x4b, 0x65, 0x72, 0x6e, 0x65, 0x6c, 0x3a, 0x20, 0x52, 0x65, 0x61, 0x64, 0x20, 0x73, 0x75, 0x63
        /*0049*/ 	.byte	0x63, 0x65, 0x73, 0x73, 0x66, 0x75, 0x6c, 0x3a, 0x20, 0x25, 0x64, 0x20, 0x25, 0x64, 0x20, 0x25
        /*0059*/ 	.byte	0x64, 0x20, 0x25, 0x64, 0x0a, 0x00
	.type		$str$3,@object
	.size		$str$3,(.L_3 - $str$3)
$str$3:
        /*005f*/ 	.byte	0x4b, 0x65, 0x72, 0x6e, 0x65, 0x6c, 0x3a, 0x20, 0x41, 0x74, 0x74, 0x65, 0x6d, 0x70, 0x74, 0x69
        /*006f*/ 	.byte	0x6e, 0x67, 0x20, 0x74, 0x6f, 0x20, 0x72, 0x65, 0x61, 0x64, 0x20, 0x31, 0x36, 0x20, 0x62, 0x79
        /*007f*/ 	.byte	0x74, 0x65, 0x73, 0x20, 0x28, 0x69, 0x6e, 0x74, 0x34, 0x29, 0x20, 0x66, 0x72, 0x6f, 0x6d, 0x20
        /*008f*/ 	.byte	0x61, 0x64, 0x64, 0x72, 0x65, 0x73, 0x73, 0x3a, 0x20, 0x25, 0x70, 0x0a, 0x00
.L_3:


//--------------------- .nv.shared.reserved.0     --------------------------
	.section	.nv.shared.reserved.0,"aw",@nobits
	.weak		__nv_reservedSMEM_offset_0_alias
	.size		__nv_reservedSMEM_offset_0_alias, 0, 64
	.other		__nv_reservedSMEM_offset_0_alias,@"STO_CUDA_RESERVED_SHARED STV_DEFAULT"
__nv_reservedSMEM_offset_0_alias:
	.zero		0
	.zero		64


//--------------------- .nv.constant0._Z26trigger_misaligned_addressPc --------------------------
	.section	.nv.constant0._Z26trigger_misaligned_addressPc,"a",@progbits
	.sectionflags	@""
	.align	4
.nv.constant0._Z26trigger_misaligned_addressPc:
	.zero		904


//--------------------- SYMBOLS --------------------------

	.type		.nv.reservedSmem.offset0,@object
	.size		.nv.reservedSmem.offset0,0x4
	.type		vprintf,@function
